//
// Generated by NVIDIA NVVM Compiler
//
// Compiler Build ID: CL-36424714
// Cuda compilation tools, release 13.0, V13.0.88
// Based on NVVM 20.0.0
//

.version 9.0
.target sm_100
.address_size 64

	// .globl	_Z6vecAddPdS_S_i
.extern .shared .align 16 .b8 __smem_d[];

.visible .entry _Z6vecAddPdS_S_i(
	.param .u64 .ptr .align 1 _Z6vecAddPdS_S_i_param_0,
	.param .u64 .ptr .align 1 _Z6vecAddPdS_S_i_param_1,
	.param .u64 .ptr .align 1 _Z6vecAddPdS_S_i_param_2,
	.param .u32 _Z6vecAddPdS_S_i_param_3
)
{
	.reg .pred 	%p<2>;
	.reg .b32 	%r<9>;
	.reg .b64 	%rd<11>;
	.reg .b64 	%fd<4>;

	ld.param.u64 	%rd1, [_Z6vecAddPdS_S_i_param_0];
	ld.param.u64 	%rd2, [_Z6vecAddPdS_S_i_param_1];
	ld.param.u64 	%rd3, [_Z6vecAddPdS_S_i_param_2];
	ld.param.u32 	%r3, [_Z6vecAddPdS_S_i_param_3];
	mov.u32 	%r4, %ctaid.x;
	mov.u32 	%r5, %ntid.x;
	mov.u32 	%r1, %tid.x;
	mad.lo.s32 	%r2, %r4, %r5, %r1;
	setp.ge.s32 	%p1, %r2, %r3;
	@%p1 bra 	$L__BB0_2;
	cvta.to.global.u64 	%rd4, %rd1;
	cvta.to.global.u64 	%rd5, %rd2;
	cvta.to.global.u64 	%rd6, %rd3;
	mul.wide.s32 	%rd7, %r2, 8;
	add.s64 	%rd8, %rd4, %rd7;
	ld.global.f64 	%fd1, [%rd8];
	add.s64 	%rd9, %rd5, %rd7;
	ld.global.f64 	%fd2, [%rd9];
	add.f64 	%fd3, %fd1, %fd2;
	shl.b32 	%r6, %r1, 3;
	mov.u32 	%r7, __smem_d;
	add.s32 	%r8, %r7, %r6;
	st.shared.f64 	[%r8], %fd3;
	add.s64 	%rd10, %rd6, %rd7;
	st.global.f64 	[%rd10], %fd3;
$L__BB0_2:
	ret;

}


// ===== COMPILED SASS (sm_100) =====

	.target	sm_100

	.elftype	@"ET_EXEC"


//--------------------- .note.nv.tkinfo           --------------------------
	.section	.note.nv.tkinfo,"",@"SHT_NOTE"
	.sectionflags	@"SHF_NOTE_NV_TKINFO"
	.tkinfo
        /*0018*/ 	.word	0x00000002
        /*0030*/ 	.string	""
        /*0030*/ 	.string	"ptxas"
        /*0030*/ 	.string	"Cuda compilation tools, release 13.0, V13.0.88"
        /*0030*/ 	.string	"Build cuda_13.0.r13.0/compiler.36424714_0"
        /*0030*/ 	.string	"-arch sm_100 -m 64 "



//--------------------- .note.nv.cuinfo           --------------------------
	.section	.note.nv.cuinfo,"",@"SHT_NOTE"
	.sectionflags	@"SHF_NOTE_NV_CUINFO"
        /*0018*/ 	.short	0x0002
        /*001a*/ 	.short	0x0064
        /*001c*/ 	.short	0x0082
	.zero		2


//--------------------- .nv.info                  --------------------------
	.section	.nv.info,"",@"SHT_CUDA_INFO"
	.align	4


	//----- nvinfo : EIATTR_REGCOUNT
	.align		4
        /*0000*/ 	.byte	0x04, 0x2f
        /*0002*/ 	.short	(.L_1 - .L_0)
	.align		4
.L_0:
        /*0004*/ 	.word	index@(_Z6vecAddPdS_S_i)
        /*0008*/ 	.word	0x00000010


	//----- nvinfo : EIATTR_FRAME_SIZE
	.align		4
.L_1:
        /*000c*/ 	.byte	0x04, 0x11
        /*000e*/ 	.short	(.L_3 - .L_2)
	.align		4
.L_2:
        /*0010*/ 	.word	index@(_Z6vecAddPdS_S_i)
        /*0014*/ 	.word	0x00000000


	//----- nvinfo : EIATTR_MIN_STACK_SIZE
	.align		4
.L_3:
        /*0018*/ 	.byte	0x04, 0x12
        /*001a*/ 	.short	(.L_5 - .L_4)
	.align		4
.L_4:
        /*001c*/ 	.word	index@(_Z6vecAddPdS_S_i)
        /*0020*/ 	.word	0x00000000
.L_5:


//--------------------- .nv.compat                --------------------------
	.section	.nv.compat,"",@"SHT_CUDA_COMPAT_INFO"
	.align	4
        /*0000*/ 	.byte	0x02, 0x09, 0x00, 0x00, 0x02, 0x02, 0x01, 0x00, 0x02, 0x05, 0x05, 0x00, 0x03, 0x07, 0x01, 0x01
        /*0010*/ 	.byte	0x02, 0x03, 0x00, 0x00, 0x02, 0x06, 0x01, 0x00, 0x04, 0x0b, 0x08, 0x00, 0x01, 0x00, 0x00, 0x00
        /*0020*/ 	.byte	0x00, 0x00, 0x00, 0x00


//--------------------- .nv.info._Z6vecAddPdS_S_i --------------------------
	.section	.nv.info._Z6vecAddPdS_S_i,"",@"SHT_CUDA_INFO"
	.sectionflags	@""
	.align	4


	//----- nvinfo : EIATTR_CUDA_API_VERSION
	.align		4
        /*0000*/ 	.byte	0x04, 0x37
        /*0002*/ 	.short	(.L_7 - .L_6)
.L_6:
        /*0004*/ 	.word	0x00000082


	//----- nvinfo : EIATTR_KPARAM_INFO
	.align		4
.L_7:
        /*0008*/ 	.byte	0x04, 0x17
        /*000a*/ 	.short	(.L_9 - .L_8)
.L_8:
        /*000c*/ 	.word	0x00000000
        /*0010*/ 	.short	0x0003
        /*0012*/ 	.short	0x0018
        /*0014*/ 	.byte	0x00, 0xf0, 0x11, 0x00


	//----- nvinfo : EIATTR_KPARAM_INFO
	.align		4
.L_9:
        /*0018*/ 	.byte	0x04, 0x17
        /*001a*/ 	.short	(.L_11 - .L_10)
.L_10:
        /*001c*/ 	.word	0x00000000
        /*0020*/ 	.short	0x0002
        /*0022*/ 	.short	0x0010
        /*0024*/ 	.byte	0x00, 0xf5, 0x21, 0x00


	//----- nvinfo : EIATTR_KPARAM_INFO
	.align		4
.L_11:
        /*0028*/ 	.byte	0x04, 0x17
        /*002a*/ 	.short	(.L_13 - .L_12)
.L_12:
        /*002c*/ 	.word	0x00000000
        /*0030*/ 	.short	0x0001
        /*0032*/ 	.short	0x0008
        /*0034*/ 	.byte	0x00, 0xf5, 0x21, 0x00


	//----- nvinfo : EIATTR_KPARAM_INFO
	.align		4
.L_13:
        /*0038*/ 	.byte	0x04, 0x17
        /*003a*/ 	.short	(.L_15 - .L_14)
.L_14:
        /*003c*/ 	.word	0x00000000
        /*0040*/ 	.short	0x0000
        /*0042*/ 	.short	0x0000
        /*0044*/ 	.byte	0x00, 0xf5, 0x21, 0x00


	//----- nvinfo : EIATTR_SPARSE_MMA_MASK
	.align		4
.L_15:
        /*0048*/ 	.byte	0x03, 0x50
        /*004a*/ 	.short	0x0000


	//----- nvinfo : EIATTR_MAXREG_COUNT
	.align		4
        /*004c*/ 	.byte	0x03, 0x1b
        /*004e*/ 	.short	0x00ff


	//----- nvinfo : EIATTR_MERCURY_ISA_VERSION
	.align		4
        /*0050*/ 	.byte	0x03, 0x5f
        /*0052*/ 	.short	0x0101


	//----- nvinfo : EIATTR_VRC_CTA_INIT_COUNT
	.align		4
        /*0054*/ 	.byte	0x02, 0x4a
	.zero		1
	.zero		1


	//----- nvinfo : EIATTR_EXIT_INSTR_OFFSETS
	.align		4
        /*0058*/ 	.byte	0x04, 0x1c
        /*005a*/ 	.short	(.L_17 - .L_16)


	//   ....[0]....
.L_16:
        /*005c*/ 	.word	0x00000070


	//   ....[1]....
        /*0060*/ 	.word	0x00000180


	//----- nvinfo : EIATTR_CBANK_PARAM_SIZE
	.align		4
.L_17:
        /*0064*/ 	.byte	0x03, 0x19
        /*0066*/ 	.short	0x001c


	//----- nvinfo : EIATTR_PARAM_CBANK
	.align		4
        /*0068*/ 	.byte	0x04, 0x0a
        /*006a*/ 	.short	(.L_19 - .L_18)
	.align		4
.L_18:
        /*006c*/ 	.word	index@(.nv.constant0._Z6vecAddPdS_S_i)
        /*0070*/ 	.short	0x0380
        /*0072*/ 	.short	0x001c


	//----- nvinfo : EIATTR_SW_WAR
	.align		4
.L_19:
        /*0074*/ 	.byte	0x04, 0x36
        /*0076*/ 	.short	(.L_21 - .L_20)
.L_20:
        /*0078*/ 	.word	0x00000008
.L_21:


//--------------------- .nv.callgraph             --------------------------
	.section	.nv.callgraph,"",@"SHT_CUDA_CALLGRAPH"
	.align	4
	.sectionentsize	8
	.align		4
        /*0000*/ 	.word	0x00000000
	.align		4
        /*0004*/ 	.word	0xffffffff
	.align		4
        /*0008*/ 	.word	0x00000000
	.align		4
        /*000c*/ 	.word	0xfffffffe
	.align		4
        /*0010*/ 	.word	0x00000000
	.align		4
        /*0014*/ 	.word	0xfffffffd
	.align		4
        /*0018*/ 	.word	0x00000000
	.align		4
        /*001c*/ 	.word	0xfffffffc


//--------------------- .text._Z6vecAddPdS_S_i    --------------------------
	.section	.text._Z6vecAddPdS_S_i,"ax",@progbits
	.align	128
        .global         _Z6vecAddPdS_S_i
        .type           _Z6vecAddPdS_S_i,@function
        .size           _Z6vecAddPdS_S_i,(.L_x_1 - _Z6vecAddPdS_S_i)
        .other          _Z6vecAddPdS_S_i,@"STO_CUDA_ENTRY STV_DEFAULT"
_Z6vecAddPdS_S_i:
.text._Z6vecAddPdS_S_i:
[----:B------:R-:W-:Y:S01]  /*0000*/  LDC R1, c[0x0][0x37c] ;  /* 0x0000df00ff017b82 */ /* 0x000fe20000000800 */
[----:B------:R-:W0:Y:S07]  /*0010*/  S2R R0, SR_TID.X ;  /* 0x0000000000007919 */ /* 0x000e2e0000002100 */
[----:B------:R-:W0:Y:S01]  /*0020*/  S2UR UR4, SR_CTAID.X ;  /* 0x00000000000479c3 */ /* 0x000e220000002500 */
[----:B------:R-:W1:Y:S07]  /*0030*/  LDCU UR5, c[0x0][0x398] ;  /* 0x00007300ff0577ac */ /* 0x000e6e0008000800 */
[----:B------:R-:W0:Y:S02]  /*0040*/  LDC R11, c[0x0][0x360] ;  /* 0x0000d800ff0b7b82 */ /* 0x000e240000000800 */
[----:B0-----:R-:W-:-:S05]  /*0050*/  IMAD R11, R11, UR4, R0 ;  /* 0x000000040b0b7c24 */ /* 0x001fca000f8e0200 */
[----:B-1----:R-:W-:-:S13]  /*0060*/  ISETP.GE.AND P0, PT, R11, UR5, PT ;  /* 0x000000050b007c0c */ /* 0x002fda000bf06270 */
[----:B------:R-:W-:Y:S05]  /*0070*/  @P0 EXIT ;  /* 0x000000000000094d */ /* 0x000fea0003800000 */
[----:B------:R-:W0:Y:S01]  /*0080*/  LDC.64 R2, c[0x0][0x380] ;  /* 0x0000e000ff027b82 */ /* 0x000e220000000a00 */
[----:B------:R-:W1:Y:S07]  /*0090*/  LDCU.64 UR6, c[0x0][0x358] ;  /* 0x00006b00ff0677ac */ /* 0x000e6e0008000a00 */
[----:B------:R-:W2:Y:S08]  /*00a0*/  LDC.64 R4, c[0x0][0x388] ;  /* 0x0000e200ff047b82 */ /* 0x000eb00000000a00 */
[----:B------:R-:W3:Y:S01]  /*00b0*/  S2UR UR5, SR_CgaCtaId ;  /* 0x00000000000579c3 */ /* 0x000ee20000008800 */
[----:B0-----:R-:W-:-:S07]  /*00c0*/  IMAD.WIDE R2, R11, 0x8, R2 ;  /* 0x000000080b027825 */ /* 0x001fce00078e0202 */
[----:B------:R-:W0:Y:S01]  /*00d0*/  LDC.64 R8, c[0x0][0x390] ;  /* 0x0000e400ff087b82 */ /* 0x000e220000000a00 */
[----:B-1----:R-:W4:Y:S01]  /*00e0*/  LDG.E.64 R2, desc[UR6][R2.64] ;  /* 0x0000000602027981 */ /* 0x002f22000c1e1b00 */
[----:B--2---:R-:W-:-:S06]  /*00f0*/  IMAD.WIDE R4, R11, 0x8, R4 ;  /* 0x000000080b047825 */ /* 0x004fcc00078e0204 */
[----:B------:R-:W4:Y:S01]  /*0100*/  LDG.E.64 R4, desc[UR6][R4.64] ;  /* 0x0000000604047981 */ /* 0x000f22000c1e1b00 */
[----:B------:R-:W-:Y:S02]  /*0110*/  UMOV UR4, 0x400 ;  /* 0x0000040000047882 */ /* 0x000fe40000000000 */
[----:B---3--:R-:W-:-:S06]  /*0120*/  ULEA UR4, UR5, UR4, 0x18 ;  /* 0x0000000405047291 */ /* 0x008fcc000f8ec0ff */
[----:B------:R-:W-:Y:S01]  /*0130*/  LEA R13, R0, UR4, 0x3 ;  /* 0x00000004000d7c11 */ /* 0x000fe2000f8e18ff */
[----:B0-----:R-:W-:Y:S01]  /*0140*/  IMAD.WIDE R8, R11, 0x8, R8 ;  /* 0x000000080b087825 */ /* 0x001fe200078e0208 */
[----:B----4-:R-:W-:-:S07]  /*0150*/  DADD R6, R2, R4 ;  /* 0x0000000002067229 */ /* 0x010fce0000000004 */
[----:B------:R-:W-:Y:S04]  /*0160*/  STS.64 [R13], R6 ;  /* 0x000000060d007388 */ /* 0x000fe80000000a00 */
[----:B------:R-:W-:Y:S01]  /*0170*/  STG.E.64 desc[UR6][R8.64], R6 ;  /* 0x0000000608007986 */ /* 0x000fe2000c101b06 */
[----:B------:R-:W-:Y:S05]  /*0180*/  EXIT ;  /* 0x000000000000794d */ /* 0x000fea0003800000 */
.L_x_0:
[----:B------:R-:W-:-:S00]  /*0190*/  BRA `(.L_x_0) ;  /* 0xfffffffc00fc7947 */ /* 0x000fc0000383ffff */
[----:B------:R-:W-:-:S00]  /*01a0*/  NOP ;  /* 0x0000000000007918 */ /* 0x000fc00000000000 */
        /* <DEDUP_REMOVED lines=13> */
.L_x_1:


//--------------------- .nv.shared._Z6vecAddPdS_S_i --------------------------
	.section	.nv.shared._Z6vecAddPdS_S_i,"aw",@nobits
	.sectionflags	@""
	.align	16
	.zero		1024


//--------------------- .nv.shared.reserved.0     --------------------------
	.section	.nv.shared.reserved.0,"aw",@nobits
	.weak		__nv_reservedSMEM_offset_0_alias
	.size		__nv_reservedSMEM_offset_0_alias, 0, 64
	.other		__nv_reservedSMEM_offset_0_alias,@"STO_CUDA_RESERVED_SHARED STV_DEFAULT"
__nv_reservedSMEM_offset_0_alias:
	.zero		0
	.zero		64


//--------------------- .nv.constant0._Z6vecAddPdS_S_i --------------------------
	.section	.nv.constant0._Z6vecAddPdS_S_i,"a",@progbits
	.sectionflags	@""
	.align	4
.nv.constant0._Z6vecAddPdS_S_i:
	.zero		924


//--------------------- SYMBOLS --------------------------

	.type		.nv.reservedSmem.offset0,@object
	.size		.nv.reservedSmem.offset0,0x4
	.type		.nv.reservedSmem.cap,@object
	.size		.nv.reservedSmem.cap,0x4
